//
// Generated by NVIDIA NVVM Compiler
//
// Compiler Build ID: CL-36424714
// Cuda compilation tools, release 13.0, V13.0.88
// Based on NVVM 20.0.0
//

.version 9.0
.target sm_100
.address_size 64

	// .globl	_Z17convert_to_floatXP5char4P6float2

.visible .entry _Z17convert_to_floatXP5char4P6float2(
	.param .u64 .ptr .align 1 _Z17convert_to_floatXP5char4P6float2_param_0,
	.param .u64 .ptr .align 1 _Z17convert_to_floatXP5char4P6float2_param_1
)
{
	.reg .b16 	%rs<3>;
	.reg .b32 	%r<5>;
	.reg .b32 	%f<3>;
	.reg .b64 	%rd<9>;

	ld.param.u64 	%rd1, [_Z17convert_to_floatXP5char4P6float2_param_0];
	ld.param.u64 	%rd2, [_Z17convert_to_floatXP5char4P6float2_param_1];
	cvta.to.global.u64 	%rd3, %rd2;
	cvta.to.global.u64 	%rd4, %rd1;
	mov.u32 	%r1, %ctaid.x;
	mov.u32 	%r2, %ntid.x;
	mov.u32 	%r3, %tid.x;
	mad.lo.s32 	%r4, %r1, %r2, %r3;
	mul.wide.s32 	%rd5, %r4, 4;
	add.s64 	%rd6, %rd4, %rd5;
	ld.global.s8 	%rs1, [%rd6];
	cvt.rn.f32.s16 	%f1, %rs1;
	mul.wide.s32 	%rd7, %r4, 8;
	add.s64 	%rd8, %rd3, %rd7;
	st.global.f32 	[%rd8], %f1;
	ld.global.s8 	%rs2, [%rd6+1];
	cvt.rn.f32.s16 	%f2, %rs2;
	st.global.f32 	[%rd8+4], %f2;
	ret;

}
	// .globl	_Z17convert_to_floatYP5char4P6float2
.visible .entry _Z17convert_to_floatYP5char4P6float2(
	.param .u64 .ptr .align 1 _Z17convert_to_floatYP5char4P6float2_param_0,
	.param .u64 .ptr .align 1 _Z17convert_to_floatYP5char4P6float2_param_1
)
{
	.reg .b16 	%rs<3>;
	.reg .b32 	%r<5>;
	.reg .b32 	%f<3>;
	.reg .b64 	%rd<9>;

	ld.param.u64 	%rd1, [_Z17convert_to_floatYP5char4P6float2_param_0];
	ld.param.u64 	%rd2, [_Z17convert_to_floatYP5char4P6float2_param_1];
	cvta.to.global.u64 	%rd3, %rd2;
	cvta.to.global.u64 	%rd4, %rd1;
	mov.u32 	%r1, %ctaid.x;
	mov.u32 	%r2, %ntid.x;
	mov.u32 	%r3, %tid.x;
	mad.lo.s32 	%r4, %r1, %r2, %r3;
	mul.wide.s32 	%rd5, %r4, 4;
	add.s64 	%rd6, %rd4, %rd5;
	ld.global.s8 	%rs1, [%rd6+2];
	cvt.rn.f32.s16 	%f1, %rs1;
	mul.wide.s32 	%rd7, %r4, 8;
	add.s64 	%rd8, %rd3, %rd7;
	st.global.f32 	[%rd8], %f1;
	ld.global.s8 	%rs2, [%rd6+3];
	cvt.rn.f32.s16 	%f2, %rs2;
	st.global.f32 	[%rd8+4], %f2;
	ret;

}
	// .globl	_Z9power_arrP6float2Pf
.visible .entry _Z9power_arrP6float2Pf(
	.param .u64 .ptr .align 1 _Z9power_arrP6float2Pf_param_0,
	.param .u64 .ptr .align 1 _Z9power_arrP6float2Pf_param_1
)
{
	.reg .b32 	%r<5>;
	.reg .b32 	%f<5>;
	.reg .b64 	%rd<9>;

	ld.param.u64 	%rd1, [_Z9power_arrP6float2Pf_param_0];
	ld.param.u64 	%rd2, [_Z9power_arrP6float2Pf_param_1];
	cvta.to.global.u64 	%rd3, %rd2;
	cvta.to.global.u64 	%rd4, %rd1;
	mov.u32 	%r1, %ctaid.x;
	mov.u32 	%r2, %ntid.x;
	mov.u32 	%r3, %tid.x;
	mad.lo.s32 	%r4, %r1, %r2, %r3;
	mul.wide.s32 	%rd5, %r4, 8;
	add.s64 	%rd6, %rd4, %rd5;
	ld.global.v2.f32 	{%f1, %f2}, [%rd6];
	mul.f32 	%f3, %f2, %f2;
	fma.rn.f32 	%f4, %f1, %f1, %f3;
	mul.wide.s32 	%rd7, %r4, 4;
	add.s64 	%rd8, %rd3, %rd7;
	st.global.f32 	[%rd8], %f4;
	ret;

}
	// .globl	_Z9avg_to_msPfS_
.visible .entry _Z9avg_to_msPfS_(
	.param .u64 .ptr .align 1 _Z9avg_to_msPfS__param_0,
	.param .u64 .ptr .align 1 _Z9avg_to_msPfS__param_1
)
{
	.reg .pred 	%p<2>;
	.reg .b32 	%r<14>;
	.reg .b32 	%f<37>;
	.reg .b64 	%rd<10>;

	ld.param.u64 	%rd3, [_Z9avg_to_msPfS__param_0];
	ld.param.u64 	%rd4, [_Z9avg_to_msPfS__param_1];
	cvta.to.global.u64 	%rd5, %rd3;
	cvta.to.global.u64 	%rd6, %rd4;
	mov.u32 	%r7, %ctaid.x;
	mov.u32 	%r8, %ntid.x;
	mul.lo.s32 	%r9, %r7, %r8;
	mov.u32 	%r10, %tid.x;
	add.s32 	%r11, %r9, %r10;
	mad.lo.s32 	%r12, %r9, 127, %r11;
	mul.wide.s32 	%rd7, %r11, 4;
	add.s64 	%rd1, %rd6, %rd7;
	mov.b32 	%r13, 0;
	st.global.u32 	[%rd1], %r13;
	add.s64 	%rd2, %rd5, 16384;
	mov.f32 	%f36, 0f00000000;
$L__BB3_1:
	mul.wide.s32 	%rd8, %r12, 4;
	add.s64 	%rd9, %rd2, %rd8;
	ld.global.f32 	%f4, [%rd9+-16384];
	add.f32 	%f5, %f4, %f36;
	st.global.f32 	[%rd1], %f5;
	ld.global.f32 	%f6, [%rd9+-14336];
	add.f32 	%f7, %f6, %f5;
	st.global.f32 	[%rd1], %f7;
	ld.global.f32 	%f8, [%rd9+-12288];
	add.f32 	%f9, %f8, %f7;
	st.global.f32 	[%rd1], %f9;
	ld.global.f32 	%f10, [%rd9+-10240];
	add.f32 	%f11, %f10, %f9;
	st.global.f32 	[%rd1], %f11;
	ld.global.f32 	%f12, [%rd9+-8192];
	add.f32 	%f13, %f12, %f11;
	st.global.f32 	[%rd1], %f13;
	ld.global.f32 	%f14, [%rd9+-6144];
	add.f32 	%f15, %f14, %f13;
	st.global.f32 	[%rd1], %f15;
	ld.global.f32 	%f16, [%rd9+-4096];
	add.f32 	%f17, %f16, %f15;
	st.global.f32 	[%rd1], %f17;
	ld.global.f32 	%f18, [%rd9+-2048];
	add.f32 	%f19, %f18, %f17;
	st.global.f32 	[%rd1], %f19;
	ld.global.f32 	%f20, [%rd9];
	add.f32 	%f21, %f20, %f19;
	st.global.f32 	[%rd1], %f21;
	ld.global.f32 	%f22, [%rd9+2048];
	add.f32 	%f23, %f22, %f21;
	st.global.f32 	[%rd1], %f23;
	ld.global.f32 	%f24, [%rd9+4096];
	add.f32 	%f25, %f24, %f23;
	st.global.f32 	[%rd1], %f25;
	ld.global.f32 	%f26, [%rd9+6144];
	add.f32 	%f27, %f26, %f25;
	st.global.f32 	[%rd1], %f27;
	ld.global.f32 	%f28, [%rd9+8192];
	add.f32 	%f29, %f28, %f27;
	st.global.f32 	[%rd1], %f29;
	ld.global.f32 	%f30, [%rd9+10240];
	add.f32 	%f31, %f30, %f29;
	st.global.f32 	[%rd1], %f31;
	ld.global.f32 	%f32, [%rd9+12288];
	add.f32 	%f33, %f32, %f31;
	st.global.f32 	[%rd1], %f33;
	ld.global.f32 	%f34, [%rd9+14336];
	add.f32 	%f36, %f34, %f33;
	st.global.f32 	[%rd1], %f36;
	add.s32 	%r4, %r13, 8192;
	add.s32 	%r12, %r12, 8192;
	setp.lt.u32 	%p1, %r13, 57344;
	mov.u32 	%r13, %r4;
	@%p1 bra 	$L__BB3_1;
	mul.f32 	%f35, %f36, 0f3C000000;
	st.global.f32 	[%rd1], %f35;
	ret;

}


// ===== COMPILED SASS (sm_100) =====

	.target	sm_100

	.elftype	@"ET_EXEC"


//--------------------- .note.nv.tkinfo           --------------------------
	.section	.note.nv.tkinfo,"",@"SHT_NOTE"
	.sectionflags	@"SHF_NOTE_NV_TKINFO"
	.tkinfo
        /*0018*/ 	.word	0x00000002
        /*0030*/ 	.string	""
        /*0030*/ 	.string	"ptxas"
        /*0030*/ 	.string	"Cuda compilation tools, release 13.0, V13.0.88"
        /*0030*/ 	.string	"Build cuda_13.0.r13.0/compiler.36424714_0"
        /*0030*/ 	.string	"-arch sm_100 -m 64 "



//--------------------- .note.nv.cuinfo           --------------------------
	.section	.note.nv.cuinfo,"",@"SHT_NOTE"
	.sectionflags	@"SHF_NOTE_NV_CUINFO"
        /*0018*/ 	.short	0x0002
        /*001a*/ 	.short	0x0064
        /*001c*/ 	.short	0x0082
	.zero		2


//--------------------- .nv.info                  --------------------------
	.section	.nv.info,"",@"SHT_CUDA_INFO"
	.align	4


	//----- nvinfo : EIATTR_REGCOUNT
	.align		4
        /*0000*/ 	.byte	0x04, 0x2f
        /*0002*/ 	.short	(.L_1 - .L_0)
	.align		4
.L_0:
        /*0004*/ 	.word	index@(_Z17convert_to_floatXP5char4P6float2)
        /*0008*/ 	.word	0x0000000c


	//----- nvinfo : EIATTR_FRAME_SIZE
	.align		4
.L_1:
        /*000c*/ 	.byte	0x04, 0x11
        /*000e*/ 	.short	(.L_3 - .L_2)
	.align		4
.L_2:
        /*0010*/ 	.word	index@(_Z17convert_to_floatXP5char4P6float2)
        /*0014*/ 	.word	0x00000000


	//----- nvinfo : EIATTR_REGCOUNT
	.align		4
.L_3:
        /*0018*/ 	.byte	0x04, 0x2f
        /*001a*/ 	.short	(.L_5 - .L_4)
	.align		4
.L_4:
        /*001c*/ 	.word	index@(_Z17convert_to_floatYP5char4P6float2)
        /*0020*/ 	.word	0x0000000c


	//----- nvinfo : EIATTR_FRAME_SIZE
	.align		4
.L_5:
        /*0024*/ 	.byte	0x04, 0x11
        /*0026*/ 	.short	(.L_7 - .L_6)
	.align		4
.L_6:
        /*0028*/ 	.word	index@(_Z17convert_to_floatYP5char4P6float2)
        /*002c*/ 	.word	0x00000000


	//----- nvinfo : EIATTR_REGCOUNT
	.align		4
.L_7:
        /*0030*/ 	.byte	0x04, 0x2f
        /*0032*/ 	.short	(.L_9 - .L_8)
	.align		4
.L_8:
        /*0034*/ 	.word	index@(_Z9power_arrP6float2Pf)
        /*0038*/ 	.word	0x0000000c


	//----- nvinfo : EIATTR_FRAME_SIZE
	.align		4
.L_9:
        /*003c*/ 	.byte	0x04, 0x11
        /*003e*/ 	.short	(.L_11 - .L_10)
	.align		4
.L_10:
        /*0040*/ 	.word	index@(_Z9power_arrP6float2Pf)
        /*0044*/ 	.word	0x00000000


	//----- nvinfo : EIATTR_REGCOUNT
	.align		4
.L_11:
        /*0048*/ 	.byte	0x04, 0x2f
        /*004a*/ 	.short	(.L_13 - .L_12)
	.align		4
.L_12:
        /*004c*/ 	.word	index@(_Z9avg_to_msPfS_)
        /*0050*/ 	.word	0x00000012


	//----- nvinfo : EIATTR_FRAME_SIZE
	.align		4
.L_13:
        /*0054*/ 	.byte	0x04, 0x11
        /*0056*/ 	.short	(.L_15 - .L_14)
	.align		4
.L_14:
        /*0058*/ 	.word	index@(_Z9avg_to_msPfS_)
        /*005c*/ 	.word	0x00000000


	//----- nvinfo : EIATTR_MIN_STACK_SIZE
	.align		4
.L_15:
        /*0060*/ 	.byte	0x04, 0x12
        /*0062*/ 	.short	(.L_17 - .L_16)
	.align		4
.L_16:
        /*0064*/ 	.word	index@(_Z9avg_to_msPfS_)
        /*0068*/ 	.word	0x00000000


	//----- nvinfo : EIATTR_MIN_STACK_SIZE
	.align		4
.L_17:
        /*006c*/ 	.byte	0x04, 0x12
        /*006e*/ 	.short	(.L_19 - .L_18)
	.align		4
.L_18:
        /*0070*/ 	.word	index@(_Z9power_arrP6float2Pf)
        /*0074*/ 	.word	0x00000000


	//----- nvinfo : EIATTR_MIN_STACK_SIZE
	.align		4
.L_19:
        /*0078*/ 	.byte	0x04, 0x12
        /*007a*/ 	.short	(.L_21 - .L_20)
	.align		4
.L_20:
        /*007c*/ 	.word	index@(_Z17convert_to_floatYP5char4P6float2)
        /*0080*/ 	.word	0x00000000


	//----- nvinfo : EIATTR_MIN_STACK_SIZE
	.align		4
.L_21:
        /*0084*/ 	.byte	0x04, 0x12
        /*0086*/ 	.short	(.L_23 - .L_22)
	.align		4
.L_22:
        /*0088*/ 	.word	index@(_Z17convert_to_floatXP5char4P6float2)
        /*008c*/ 	.word	0x00000000
.L_23:


//--------------------- .nv.compat                --------------------------
	.section	.nv.compat,"",@"SHT_CUDA_COMPAT_INFO"
	.align	4
        /*0000*/ 	.byte	0x02, 0x09, 0x00, 0x00, 0x02, 0x02, 0x01, 0x00, 0x02, 0x05, 0x05, 0x00, 0x03, 0x07, 0x01, 0x01
        /*0010*/ 	.byte	0x02, 0x03, 0x00, 0x00, 0x02, 0x06, 0x01, 0x00, 0x04, 0x0b, 0x08, 0x00, 0x09, 0x00, 0x00, 0x00
        /*0020*/ 	.byte	0x00, 0x00, 0x00, 0x00


//--------------------- .nv.info._Z9avg_to_msPfS_ --------------------------
	.section	.nv.info._Z9avg_to_msPfS_,"",@"SHT_CUDA_INFO"
	.sectionflags	@""
	.align	4


	//----- nvinfo : EIATTR_CUDA_API_VERSION
	.align		4
        /*0000*/ 	.byte	0x04, 0x37
        /*0002*/ 	.short	(.L_25 - .L_24)
.L_24:
        /*0004*/ 	.word	0x00000082


	//----- nvinfo : EIATTR_KPARAM_INFO
	.align		4
.L_25:
        /*0008*/ 	.byte	0x04, 0x17
        /*000a*/ 	.short	(.L_27 - .L_26)
.L_26:
        /*000c*/ 	.word	0x00000000
        /*0010*/ 	.short	0x0001
        /*0012*/ 	.short	0x0008
        /*0014*/ 	.byte	0x00, 0xf5, 0x21, 0x00


	//----- nvinfo : EIATTR_KPARAM_INFO
	.align		4
.L_27:
        /*0018*/ 	.byte	0x04, 0x17
        /*001a*/ 	.short	(.L_29 - .L_28)
.L_28:
        /*001c*/ 	.word	0x00000000
        /*0020*/ 	.short	0x0000
        /*0022*/ 	.short	0x0000
        /*0024*/ 	.byte	0x00, 0xf5, 0x21, 0x00


	//----- nvinfo : EIATTR_SPARSE_MMA_MASK
	.align		4
.L_29:
        /*0028*/ 	.byte	0x03, 0x50
        /*002a*/ 	.short	0x0000


	//----- nvinfo : EIATTR_MAXREG_COUNT
	.align		4
        /*002c*/ 	.byte	0x03, 0x1b
        /*002e*/ 	.short	0x00ff


	//----- nvinfo : EIATTR_MERCURY_ISA_VERSION
	.align		4
        /*0030*/ 	.byte	0x03, 0x5f
        /*0032*/ 	.short	0x0101


	//----- nvinfo : EIATTR_VRC_CTA_INIT_COUNT
	.align		4
        /*0034*/ 	.byte	0x02, 0x4a
	.zero		1
	.zero		1


	//----- nvinfo : EIATTR_EXIT_INSTR_OFFSETS
	.align		4
        /*0038*/ 	.byte	0x04, 0x1c
        /*003a*/ 	.short	(.L_31 - .L_30)


	//   ....[0]....
.L_30:
        /*003c*/ 	.word	0x000004a0


	//----- nvinfo : EIATTR_CBANK_PARAM_SIZE
	.align		4
.L_31:
        /*0040*/ 	.byte	0x03, 0x19
        /*0042*/ 	.short	0x0010


	//----- nvinfo : EIATTR_PARAM_CBANK
	.align		4
        /*0044*/ 	.byte	0x04, 0x0a
        /*0046*/ 	.short	(.L_33 - .L_32)
	.align		4
.L_32:
        /*0048*/ 	.word	index@(.nv.constant0._Z9avg_to_msPfS_)
        /*004c*/ 	.short	0x0380
        /*004e*/ 	.short	0x0010


	//----- nvinfo : EIATTR_SW_WAR
	.align		4
.L_33:
        /*0050*/ 	.byte	0x04, 0x36
        /*0052*/ 	.short	(.L_35 - .L_34)
.L_34:
        /*0054*/ 	.word	0x00000008
.L_35:


//--------------------- .nv.info._Z9power_arrP6float2Pf --------------------------
	.section	.nv.info._Z9power_arrP6float2Pf,"",@"SHT_CUDA_INFO"
	.sectionflags	@""
	.align	4


	//----- nvinfo : EIATTR_CUDA_API_VERSION
	.align		4
        /*0000*/ 	.byte	0x04, 0x37
        /*0002*/ 	.short	(.L_37 - .L_36)
.L_36:
        /*0004*/ 	.word	0x00000082


	//----- nvinfo : EIATTR_KPARAM_INFO
	.align		4
.L_37:
        /*0008*/ 	.byte	0x04, 0x17
        /*000a*/ 	.short	(.L_39 - .L_38)
.L_38:
        /*000c*/ 	.word	0x00000000
        /*0010*/ 	.short	0x0001
        /*0012*/ 	.short	0x0008
        /*0014*/ 	.byte	0x00, 0xf5, 0x21, 0x00


	//----- nvinfo : EIATTR_KPARAM_INFO
	.align		4
.L_39:
        /*0018*/ 	.byte	0x04, 0x17
        /*001a*/ 	.short	(.L_41 - .L_40)
.L_40:
        /*001c*/ 	.word	0x00000000
        /*0020*/ 	.short	0x0000
        /*0022*/ 	.short	0x0000
        /*0024*/ 	.byte	0x00, 0xf5, 0x21, 0x00


	//----- nvinfo : EIATTR_SPARSE_MMA_MASK
	.align		4
.L_41:
        /*0028*/ 	.byte	0x03, 0x50
        /*002a*/ 	.short	0x0000


	//----- nvinfo : EIATTR_MAXREG_COUNT
	.align		4
        /*002c*/ 	.byte	0x03, 0x1b
        /*002e*/ 	.short	0x00ff


	//----- nvinfo : EIATTR_MERCURY_ISA_VERSION
	.align		4
        /*0030*/ 	.byte	0x03, 0x5f
        /*0032*/ 	.short	0x0101


	//----- nvinfo : EIATTR_VRC_CTA_INIT_COUNT
	.align		4
        /*0034*/ 	.byte	0x02, 0x4a
	.zero		1
	.zero		1


	//----- nvinfo : EIATTR_EXIT_INSTR_OFFSETS
	.align		4
        /*0038*/ 	.byte	0x04, 0x1c
        /*003a*/ 	.short	(.L_43 - .L_42)


	//   ....[0]....
.L_42:
        /*003c*/ 	.word	0x000000e0


	//----- nvinfo : EIATTR_CBANK_PARAM_SIZE
	.align		4
.L_43:
        /*0040*/ 	.byte	0x03, 0x19
        /*0042*/ 	.short	0x0010


	//----- nvinfo : EIATTR_PARAM_CBANK
	.align		4
        /*0044*/ 	.byte	0x04, 0x0a
        /*0046*/ 	.short	(.L_45 - .L_44)
	.align		4
.L_44:
        /*0048*/ 	.word	index@(.nv.constant0._Z9power_arrP6float2Pf)
        /*004c*/ 	.short	0x0380
        /*004e*/ 	.short	0x0010


	//----- nvinfo : EIATTR_SW_WAR
	.align		4
.L_45:
        /*0050*/ 	.byte	0x04, 0x36
        /*0052*/ 	.short	(.L_47 - .L_46)
.L_46:
        /*0054*/ 	.word	0x00000008
.L_47:


//--------------------- .nv.info._Z17convert_to_floatYP5char4P6float2 --------------------------
	.section	.nv.info._Z17convert_to_floatYP5char4P6float2,"",@"SHT_CUDA_INFO"
	.sectionflags	@""
	.align	4


	//----- nvinfo : EIATTR_CUDA_API_VERSION
	.align		4
        /*0000*/ 	.byte	0x04, 0x37
        /*0002*/ 	.short	(.L_49 - .L_48)
.L_48:
        /*0004*/ 	.word	0x00000082


	//----- nvinfo : EIATTR_KPARAM_INFO
	.align		4
.L_49:
        /*0008*/ 	.byte	0x04, 0x17
        /*000a*/ 	.short	(.L_51 - .L_50)
.L_50:
        /*000c*/ 	.word	0x00000000
        /*0010*/ 	.short	0x0001
        /*0012*/ 	.short	0x0008
        /*0014*/ 	.byte	0x00, 0xf5, 0x21, 0x00


	//----- nvinfo : EIATTR_KPARAM_INFO
	.align		4
.L_51:
        /*0018*/ 	.byte	0x04, 0x17
        /*001a*/ 	.short	(.L_53 - .L_52)
.L_52:
        /*001c*/ 	.word	0x00000000
        /*0020*/ 	.short	0x0000
        /*0022*/ 	.short	0x0000
        /*0024*/ 	.byte	0x00, 0xf5, 0x21, 0x00


	//----- nvinfo : EIATTR_SPARSE_MMA_MASK
	.align		4
.L_53:
        /*0028*/ 	.byte	0x03, 0x50
        /*002a*/ 	.short	0x0000


	//----- nvinfo : EIATTR_MAXREG_COUNT
	.align		4
        /*002c*/ 	.byte	0x03, 0x1b
        /*002e*/ 	.short	0x00ff


	//----- nvinfo : EIATTR_MERCURY_ISA_VERSION
	.align		4
        /*0030*/ 	.byte	0x03, 0x5f
        /*0032*/ 	.short	0x0101


	//----- nvinfo : EIATTR_VRC_CTA_INIT_COUNT
	.align		4
        /*0034*/ 	.byte	0x02, 0x4a
	.zero		1
	.zero		1


	//----- nvinfo : EIATTR_EXIT_INSTR_OFFSETS
	.align		4
        /*0038*/ 	.byte	0x04, 0x1c
        /*003a*/ 	.short	(.L_55 - .L_54)


	//   ....[0]....
.L_54:
        /*003c*/ 	.word	0x00000100


	//----- nvinfo : EIATTR_CBANK_PARAM_SIZE
	.align		4
.L_55:
        /*0040*/ 	.byte	0x03, 0x19
        /*0042*/ 	.short	0x0010


	//----- nvinfo : EIATTR_PARAM_CBANK
	.align		4
        /*0044*/ 	.byte	0x04, 0x0a
        /*0046*/ 	.short	(.L_57 - .L_56)
	.align		4
.L_56:
        /*0048*/ 	.word	index@(.nv.constant0._Z17convert_to_floatYP5char4P6float2)
        /*004c*/ 	.short	0x0380
        /*004e*/ 	.short	0x0010


	//----- nvinfo : EIATTR_SW_WAR
	.align		4
.L_57:
        /*0050*/ 	.byte	0x04, 0x36
        /*0052*/ 	.short	(.L_59 - .L_58)
.L_58:
        /*0054*/ 	.word	0x00000008
.L_59:


//--------------------- .nv.info._Z17convert_to_floatXP5char4P6float2 --------------------------
	.section	.nv.info._Z17convert_to_floatXP5char4P6float2,"",@"SHT_CUDA_INFO"
	.sectionflags	@""
	.align	4


	//----- nvinfo : EIATTR_CUDA_API_VERSION
	.align		4
        /*0000*/ 	.byte	0x04, 0x37
        /*0002*/ 	.short	(.L_61 - .L_60)
.L_60:
        /*0004*/ 	.word	0x00000082


	//----- nvinfo : EIATTR_KPARAM_INFO
	.align		4
.L_61:
        /*0008*/ 	.byte	0x04, 0x17
        /*000a*/ 	.short	(.L_63 - .L_62)
.L_62:
        /*000c*/ 	.word	0x00000000
        /*0010*/ 	.short	0x0001
        /*0012*/ 	.short	0x0008
        /*0014*/ 	.byte	0x00, 0xf5, 0x21, 0x00


	//----- nvinfo : EIATTR_KPARAM_INFO
	.align		4
.L_63:
        /*0018*/ 	.byte	0x04, 0x17
        /*001a*/ 	.short	(.L_65 - .L_64)
.L_64:
        /*001c*/ 	.word	0x00000000
        /*0020*/ 	.short	0x0000
        /*0022*/ 	.short	0x0000
        /*0024*/ 	.byte	0x00, 0xf5, 0x21, 0x00


	//----- nvinfo : EIATTR_SPARSE_MMA_MASK
	.align		4
.L_65:
        /*0028*/ 	.byte	0x03, 0x50
        /*002a*/ 	.short	0x0000


	//----- nvinfo : EIATTR_MAXREG_COUNT
	.align		4
        /*002c*/ 	.byte	0x03, 0x1b
        /*002e*/ 	.short	0x00ff


	//----- nvinfo : EIATTR_MERCURY_ISA_VERSION
	.align		4
        /*0030*/ 	.byte	0x03, 0x5f
        /*0032*/ 	.short	0x0101


	//----- nvinfo : EIATTR_VRC_CTA_INIT_COUNT
	.align		4
        /*0034*/ 	.byte	0x02, 0x4a
	.zero		1
	.zero		1


	//----- nvinfo : EIATTR_EXIT_INSTR_OFFSETS
	.align		4
        /*0038*/ 	.byte	0x04, 0x1c
        /*003a*/ 	.short	(.L_67 - .L_66)


	//   ....[0]....
.L_66:
        /*003c*/ 	.word	0x00000100


	//----- nvinfo : EIATTR_CBANK_PARAM_SIZE
	.align		4
.L_67:
        /*0040*/ 	.byte	0x03, 0x19
        /*0042*/ 	.short	0x0010


	//----- nvinfo : EIATTR_PARAM_CBANK
	.align		4
        /*0044*/ 	.byte	0x04, 0x0a
        /*0046*/ 	.short	(.L_69 - .L_68)
	.align		4
.L_68:
        /*0048*/ 	.word	index@(.nv.constant0._Z17convert_to_floatXP5char4P6float2)
        /*004c*/ 	.short	0x0380
        /*004e*/ 	.short	0x0010


	//----- nvinfo : EIATTR_SW_WAR
	.align		4
.L_69:
        /*0050*/ 	.byte	0x04, 0x36
        /*0052*/ 	.short	(.L_71 - .L_70)
.L_70:
        /*0054*/ 	.word	0x00000008
.L_71:


//--------------------- .nv.callgraph             --------------------------
	.section	.nv.callgraph,"",@"SHT_CUDA_CALLGRAPH"
	.align	4
	.sectionentsize	8
	.align		4
        /*0000*/ 	.word	0x00000000
	.align		4
        /*0004*/ 	.word	0xffffffff
	.align		4
        /*0008*/ 	.word	0x00000000
	.align		4
        /*000c*/ 	.word	0xfffffffe
	.align		4
        /*0010*/ 	.word	0x00000000
	.align		4
        /*0014*/ 	.word	0xfffffffd
	.align		4
        /*0018*/ 	.word	0x00000000
	.align		4
        /*001c*/ 	.word	0xfffffffc


//--------------------- .text._Z9avg_to_msPfS_    --------------------------
	.section	.text._Z9avg_to_msPfS_,"ax",@progbits
	.align	128
        .global         _Z9avg_to_msPfS_
        .type           _Z9avg_to_msPfS_,@function
        .size           _Z9avg_to_msPfS_,(.L_x_5 - _Z9avg_to_msPfS_)
        .other          _Z9avg_to_msPfS_,@"STO_CUDA_ENTRY STV_DEFAULT"
_Z9avg_to_msPfS_:
.text._Z9avg_to_msPfS_:
[----:B------:R-:W-:Y:S01]  /*0000*/  LDC R1, c[0x0][0x37c] ;  /* 0x0000df00ff017b82 */ /* 0x000fe20000000800 */
[----:B------:R-:W0:Y:S07]  /*0010*/  S2R R5, SR_TID.X ;  /* 0x0000000000057919 */ /* 0x000e2e0000002100 */
[----:B------:R-:W1:Y:S01]  /*0020*/  S2UR UR4, SR_CTAID.X ;  /* 0x00000000000479c3 */ /* 0x000e620000002500 */
[----:B------:R-:W2:Y:S01]  /*0030*/  LDCU.64 UR8, c[0x0][0x358] ;  /* 0x00006b00ff0877ac */ /* 0x000ea20008000a00 */
[----:B------:R-:W-:Y:S01]  /*0040*/  HFMA2 R7, -RZ, RZ, 0, 0 ;  /* 0x00000000ff077431 */ /* 0x000fe200000001ff */
[----:B------:R-:W3:Y:S05]  /*0050*/  LDCU.64 UR6, c[0x0][0x380] ;  /* 0x00007000ff0677ac */ /* 0x000eea0008000a00 */
[----:B------:R-:W1:Y:S08]  /*0060*/  LDC R0, c[0x0][0x360] ;  /* 0x0000d800ff007b82 */ /* 0x000e700000000800 */
[----:B------:R-:W4:Y:S01]  /*0070*/  LDC.64 R2, c[0x0][0x388] ;  /* 0x0000e200ff027b82 */ /* 0x000f220000000a00 */
[----:B---3--:R-:W-:-:S04]  /*0080*/  UIADD3 UR6, UP0, UPT, UR6, 0x4000, URZ ;  /* 0x0000400006067890 */ /* 0x008fc8000ff1e0ff */
[----:B------:R-:W-:Y:S01]  /*0090*/  UIADD3.X UR7, UPT, UPT, URZ, UR7, URZ, UP0, !UPT ;  /* 0x00000007ff077290 */ /* 0x000fe200087fe4ff */
[----:B-1----:R-:W-:Y:S01]  /*00a0*/  IMAD R0, R0, UR4, RZ ;  /* 0x0000000400007c24 */ /* 0x002fe2000f8e02ff */
[----:B------:R-:W-:-:S04]  /*00b0*/  UMOV UR4, URZ ;  /* 0x000000ff00047c82 */ /* 0x000fc80008000000 */
[----:B0-----:R-:W-:-:S05]  /*00c0*/  IADD3 R5, PT, PT, R0, R5, RZ ;  /* 0x0000000500057210 */ /* 0x001fca0007ffe0ff */
[----:B----4-:R-:W-:-:S04]  /*00d0*/  IMAD.WIDE R2, R5, 0x4, R2 ;  /* 0x0000000405027825 */ /* 0x010fc800078e0202 */
[----:B------:R-:W-:Y:S01]  /*00e0*/  IMAD R0, R0, 0x7f, R5 ;  /* 0x0000007f00007824 */ /* 0x000fe200078e0205 */
[----:B--2---:R0:W-:Y:S06]  /*00f0*/  STG.E desc[UR8][R2.64], RZ ;  /* 0x000000ff02007986 */ /* 0x0041ec000c101908 */
.L_x_0:
[----:B------:R-:W-:Y:S02]  /*0100*/  MOV R4, UR6 ;  /* 0x0000000600047c02 */ /* 0x000fe40008000f00 */
[----:B------:R-:W-:-:S03]  /*0110*/  MOV R5, UR7 ;  /* 0x0000000700057c02 */ /* 0x000fc60008000f00 */
[----:B------:R-:W-:-:S05]  /*0120*/  IMAD.WIDE R4, R0, 0x4, R4 ;  /* 0x0000000400047825 */ /* 0x000fca00078e0204 */
[----:B------:R-:W2:Y:S02]  /*0130*/  LDG.E R6, desc[UR8][R4.64+-0x4000] ;  /* 0xffc0000804067981 */ /* 0x000ea4000c1e1900 */
[----:B--23--:R-:W-:-:S05]  /*0140*/  FADD R7, R6, R7 ;  /* 0x0000000706077221 */ /* 0x00cfca0000000000 */
[----:B------:R1:W-:Y:S04]  /*0150*/  STG.E desc[UR8][R2.64], R7 ;  /* 0x0000000702007986 */ /* 0x0003e8000c101908 */
[----:B------:R-:W2:Y:S02]  /*0160*/  LDG.E R6, desc[UR8][R4.64+-0x3800] ;  /* 0xffc8000804067981 */ /* 0x000ea4000c1e1900 */
[----:B--2---:R-:W-:-:S05]  /*0170*/  FADD R9, R7, R6 ;  /* 0x0000000607097221 */ /* 0x004fca0000000000 */
[----:B------:R2:W-:Y:S04]  /*0180*/  STG.E desc[UR8][R2.64], R9 ;  /* 0x0000000902007986 */ /* 0x0005e8000c101908 */
[----:B------:R-:W3:Y:S02]  /*0190*/  LDG.E R6, desc[UR8][R4.64+-0x3000] ;  /* 0xffd0000804067981 */ /* 0x000ee4000c1e1900 */
[----:B---3--:R-:W-:-:S05]  /*01a0*/  FADD R11, R9, R6 ;  /* 0x00000006090b7221 */ /* 0x008fca0000000000 */
[----:B------:R3:W-:Y:S04]  /*01b0*/  STG.E desc[UR8][R2.64], R11 ;  /* 0x0000000b02007986 */ /* 0x0007e8000c101908 */
[----:B------:R-:W4:Y:S02]  /*01c0*/  LDG.E R6, desc[UR8][R4.64+-0x2800] ;  /* 0xffd8000804067981 */ /* 0x000f24000c1e1900 */
[----:B----4-:R-:W-:-:S05]  /*01d0*/  FADD R13, R11, R6 ;  /* 0x000000060b0d7221 */ /* 0x010fca0000000000 */
[----:B------:R4:W-:Y:S04]  /*01e0*/  STG.E desc[UR8][R2.64], R13 ;  /* 0x0000000d02007986 */ /* 0x0009e8000c101908 */
[----:B------:R-:W1:Y:S02]  /*01f0*/  LDG.E R6, desc[UR8][R4.64+-0x2000] ;  /* 0xffe0000804067981 */ /* 0x000e64000c1e1900 */
[----:B-1----:R-:W-:-:S05]  /*0200*/  FADD R7, R13, R6 ;  /* 0x000000060d077221 */ /* 0x002fca0000000000 */
        /* <DEDUP_REMOVED lines=12> */
[----:B------:R-:W-:Y:S04]  /*02d0*/  STG.E desc[UR8][R2.64], R7 ;  /* 0x0000000702007986 */ /* 0x000fe8000c101908 */
        /* <DEDUP_REMOVED lines=18> */
[----:B------:R-:W2:Y:S01]  /*0400*/  LDG.E R6, desc[UR8][R4.64+0x3800] ;  /* 0x0038000804067981 */ /* 0x000ea2000c1e1900 */
[----:B------:R-:W-:Y:S01]  /*0410*/  UISETP.GE.U32.AND UP0, UPT, UR4, 0xe000, UPT ;  /* 0x0000e0000400788c */ /* 0x000fe2000bf06070 */
[----:B------:R-:W-:Y:S01]  /*0420*/  IADD3 R0, PT, PT, R0, 0x2000, RZ ;  /* 0x0000200000007810 */ /* 0x000fe20007ffe0ff */
[----:B------:R-:W-:-:S07]  /*0430*/  UIADD3 UR5, UPT, UPT, UR4, 0x2000, URZ ;  /* 0x0000200004057890 */ /* 0x000fce000fffe0ff */
[----:B------:R-:W-:Y:S01]  /*0440*/  UMOV UR4, UR5 ;  /* 0x0000000500047c82 */ /* 0x000fe20008000000 */
[----:B--2---:R-:W-:-:S05]  /*0450*/  FADD R7, R11, R6 ;  /* 0x000000060b077221 */ /* 0x004fca0000000000 */
[----:B------:R3:W-:Y:S01]  /*0460*/  STG.E desc[UR8][R2.64], R7 ;  /* 0x0000000702007986 */ /* 0x0007e2000c101908 */
[----:B------:R-:W-:Y:S05]  /*0470*/  BRA.U !UP0, `(.L_x_0) ;  /* 0xfffffffd08207547 */ /* 0x000fea000b83ffff */
[----:B---3--:R-:W-:-:S05]  /*0480*/  FMUL R7, R7, 0.0078125 ;  /* 0x3c00000007077820 */ /* 0x008fca0000400000 */
[----:B------:R-:W-:Y:S01]  /*0490*/  STG.E desc[UR8][R2.64], R7 ;  /* 0x0000000702007986 */ /* 0x000fe2000c101908 */
[----:B------:R-:W-:Y:S05]  /*04a0*/  EXIT ;  /* 0x000000000000794d */ /* 0x000fea0003800000 */
.L_x_1:
[----:B------:R-:W-:-:S00]  /*04b0*/  BRA `(.L_x_1) ;  /* 0xfffffffc00fc7947 */ /* 0x000fc0000383ffff */
[----:B------:R-:W-:-:S00]  /*04c0*/  NOP ;  /* 0x0000000000007918 */ /* 0x000fc00000000000 */
        /* <DEDUP_REMOVED lines=11> */
.L_x_5:


//--------------------- .text._Z9power_arrP6float2Pf --------------------------
	.section	.text._Z9power_arrP6float2Pf,"ax",@progbits
	.align	128
        .global         _Z9power_arrP6float2Pf
        .type           _Z9power_arrP6float2Pf,@function
        .size           _Z9power_arrP6float2Pf,(.L_x_6 - _Z9power_arrP6float2Pf)
        .other          _Z9power_arrP6float2Pf,@"STO_CUDA_ENTRY STV_DEFAULT"
_Z9power_arrP6float2Pf:
.text._Z9power_arrP6float2Pf:
[----:B------:R-:W-:Y:S01]  /*0000*/  LDC R1, c[0x0][0x37c] ;  /* 0x0000df00ff017b82 */ /* 0x000fe20000000800 */
[----:B------:R-:W0:Y:S07]  /*0010*/  S2R R0, SR_TID.X ;  /* 0x0000000000007919 */ /* 0x000e2e0000002100 */
[----:B------:R-:W0:Y:S01]  /*0020*/  S2UR UR6, SR_CTAID.X ;  /* 0x00000000000679c3 */ /* 0x000e220000002500 */
[----:B------:R-:W1:Y:S07]  /*0030*/  LDCU.64 UR4, c[0x0][0x358] ;  /* 0x00006b00ff0477ac */ /* 0x000e6e0008000a00 */
[----:B------:R-:W0:Y:S08]  /*0040*/  LDC R7, c[0x0][0x360] ;  /* 0x0000d800ff077b82 */ /* 0x000e300000000800 */
[----:B------:R-:W2:Y:S08]  /*0050*/  LDC.64 R2, c[0x0][0x380] ;  /* 0x0000e000ff027b82 */ /* 0x000eb00000000a00 */
[----:B------:R-:W3:Y:S01]  /*0060*/  LDC.64 R4, c[0x0][0x388] ;  /* 0x0000e200ff047b82 */ /* 0x000ee20000000a00 */
[----:B0-----:R-:W-:-:S04]  /*0070*/  IMAD R7, R7, UR6, R0 ;  /* 0x0000000607077c24 */ /* 0x001fc8000f8e0200 */
[----:B--2---:R-:W-:-:S06]  /*0080*/  IMAD.WIDE R2, R7, 0x8, R2 ;  /* 0x0000000807027825 */ /* 0x004fcc00078e0202 */
[----:B-1----:R-:W2:Y:S01]  /*0090*/  LDG.E.64 R2, desc[UR4][R2.64] ;  /* 0x0000000402027981 */ /* 0x002ea2000c1e1b00 */
[----:B---3--:R-:W-:-:S04]  /*00a0*/  IMAD.WIDE R4, R7, 0x4, R4 ;  /* 0x0000000407047825 */ /* 0x008fc800078e0204 */
[----:B--2---:R-:W-:-:S04]  /*00b0*/  FMUL R9, R3, R3 ;  /* 0x0000000303097220 */ /* 0x004fc80000400000 */
[----:B------:R-:W-:-:S05]  /*00c0*/  FFMA R9, R2, R2, R9 ;  /* 0x0000000202097223 */ /* 0x000fca0000000009 */
[----:B------:R-:W-:Y:S01]  /*00d0*/  STG.E desc[UR4][R4.64], R9 ;  /* 0x0000000904007986 */ /* 0x000fe2000c101904 */
[----:B------:R-:W-:Y:S05]  /*00e0*/  EXIT ;  /* 0x000000000000794d */ /* 0x000fea0003800000 */
.L_x_2:
        /* <DEDUP_REMOVED lines=9> */
.L_x_6:


//--------------------- .text._Z17convert_to_floatYP5char4P6float2 --------------------------
	.section	.text._Z17convert_to_floatYP5char4P6float2,"ax",@progbits
	.align	128
        .global         _Z17convert_to_floatYP5char4P6float2
        .type           _Z17convert_to_floatYP5char4P6float2,@function
        .size           _Z17convert_to_floatYP5char4P6float2,(.L_x_7 - _Z17convert_to_floatYP5char4P6float2)
        .other          _Z17convert_to_floatYP5char4P6float2,@"STO_CUDA_ENTRY STV_DEFAULT"
_Z17convert_to_floatYP5char4P6float2:
.text._Z17convert_to_floatYP5char4P6float2:
        /* <DEDUP_REMOVED lines=8> */
[----:B--2---:R-:W-:-:S05]  /*0080*/  IMAD.WIDE R2, R7, 0x4, R2 ;  /* 0x0000000407027825 */ /* 0x004fca00078e0202 */
[----:B-1----:R-:W2:Y:S01]  /*0090*/  LDG.E.S8 R0, desc[UR4][R2.64+0x2] ;  /* 0x0000020402007981 */ /* 0x002ea2000c1e1300 */
[----:B---3--:R-:W-:Y:S01]  /*00a0*/  IMAD.WIDE R4, R7, 0x8, R4 ;  /* 0x0000000807047825 */ /* 0x008fe200078e0204 */
[----:B--2---:R-:W0:Y:S04]  /*00b0*/  I2F.S16 R9, R0 ;  /* 0x0000000000097306 */ /* 0x004e280000101400 */
[----:B0-----:R-:W-:Y:S04]  /*00c0*/  STG.E desc[UR4][R4.64], R9 ;  /* 0x0000000904007986 */ /* 0x001fe8000c101904 */
[----:B------:R-:W2:Y:S02]  /*00d0*/  LDG.E.S8 R6, desc[UR4][R2.64+0x3] ;  /* 0x0000030402067981 */ /* 0x000ea4000c1e1300 */
[----:B--2---:R-:W0:Y:S02]  /*00e0*/  I2F.S16 R7, R6 ;  /* 0x0000000600077306 */ /* 0x004e240000101400 */
[----:B0-----:R-:W-:Y:S01]  /*00f0*/  STG.E desc[UR4][R4.64+0x4], R7 ;  /* 0x0000040704007986 */ /* 0x001fe2000c101904 */
[----:B------:R-:W-:Y:S05]  /*0100*/  EXIT ;  /* 0x000000000000794d */ /* 0x000fea0003800000 */
.L_x_3:
        /* <DEDUP_REMOVED lines=15> */
.L_x_7:


//--------------------- .text._Z17convert_to_floatXP5char4P6float2 --------------------------
	.section	.text._Z17convert_to_floatXP5char4P6float2,"ax",@progbits
	.align	128
        .global         _Z17convert_to_floatXP5char4P6float2
        .type           _Z17convert_to_floatXP5char4P6float2,@function
        .size           _Z17convert_to_floatXP5char4P6float2,(.L_x_8 - _Z17convert_to_floatXP5char4P6float2)
        .other          _Z17convert_to_floatXP5char4P6float2,@"STO_CUDA_ENTRY STV_DEFAULT"
_Z17convert_to_floatXP5char4P6float2:
.text._Z17convert_to_floatXP5char4P6float2:
        /* <DEDUP_REMOVED lines=17> */
.L_x_4:
        /* <DEDUP_REMOVED lines=15> */
.L_x_8:


//--------------------- .nv.shared.reserved.0     --------------------------
	.section	.nv.shared.reserved.0,"aw",@nobits
	.weak		__nv_reservedSMEM_offset_0_alias
	.size		__nv_reservedSMEM_offset_0_alias, 0, 64
	.other		__nv_reservedSMEM_offset_0_alias,@"STO_CUDA_RESERVED_SHARED STV_DEFAULT"
__nv_reservedSMEM_offset_0_alias:
	.zero		0
	.zero		64


//--------------------- .nv.constant0._Z9avg_to_msPfS_ --------------------------
	.section	.nv.constant0._Z9avg_to_msPfS_,"a",@progbits
	.sectionflags	@""
	.align	4
.nv.constant0._Z9avg_to_msPfS_:
	.zero		912


//--------------------- .nv.constant0._Z9power_arrP6float2Pf --------------------------
	.section	.nv.constant0._Z9power_arrP6float2Pf,"a",@progbits
	.sectionflags	@""
	.align	4
.nv.constant0._Z9power_arrP6float2Pf:
	.zero		912


//--------------------- .nv.constant0._Z17convert_to_floatYP5char4P6float2 --------------------------
	.section	.nv.constant0._Z17convert_to_floatYP5char4P6float2,"a",@progbits
	.sectionflags	@""
	.align	4
.nv.constant0._Z17convert_to_floatYP5char4P6float2:
	.zero		912


//--------------------- .nv.constant0._Z17convert_to_floatXP5char4P6float2 --------------------------
	.section	.nv.constant0._Z17convert_to_floatXP5char4P6float2,"a",@progbits
	.sectionflags	@""
	.align	4
.nv.constant0._Z17convert_to_floatXP5char4P6float2:
	.zero		912


//--------------------- SYMBOLS --------------------------

	.type		.nv.reservedSmem.offset0,@object
	.size		.nv.reservedSmem.offset0,0x4
